	.headerflags	@"EF_CUDA_TEXMODE_UNIFIED EF_CUDA_64BIT_ADDRESS EF_CUDA_ACCELERATORS EF_CUDA_SM90 EF_CUDA_VIRTUAL_SM(EF_CUDA_SM90)"
	.elftype	@"ET_EXEC"


//--------------------- .nv.info                  --------------------------
	.section	.nv.info,"",@"SHT_CUDA_INFO"
	.align	4


	//----- nvinfo : EIATTR_REGCOUNT
	.align		4
        /*0000*/ 	.byte	0x04, 0x2f
        /*0002*/ 	.short	(.L_3 - .L_2)
	.align		4
.L_2:
        /*0004*/ 	.word	index@(triton_poi_fused__native_batch_norm_legit_no_training_relu_21)
        /*0008*/ 	.word	0x00000020


	//----- nvinfo : EIATTR_MIN_STACK_SIZE
	.align		4
.L_3:
        /*000c*/ 	.byte	0x04, 0x12
        /*000e*/ 	.short	(.L_5 - .L_4)
	.align		4
.L_4:
        /*0010*/ 	.word	index@(triton_poi_fused__native_batch_norm_legit_no_training_relu_21)
        /*0014*/ 	.word	0x00000000


	//----- nvinfo : EIATTR_FRAME_SIZE
	.align		4
.L_5:
        /*0018*/ 	.byte	0x04, 0x11
        /*001a*/ 	.short	(.L_7 - .L_6)
	.align		4
.L_6:
        /*001c*/ 	.word	index@(triton_poi_fused__native_batch_norm_legit_no_training_relu_21)
        /*0020*/ 	.word	0x00000000


	//----- nvinfo : EIATTR_MIN_STACK_SIZE
	.align		4
.L_7:
        /*0024*/ 	.byte	0x04, 0x12
        /*0026*/ 	.short	(.L_9 - .L_8)
	.align		4
.L_8:
        /*0028*/ 	.word	index@(triton_poi_fused__native_batch_norm_legit_no_training_relu_21)
        /*002c*/ 	.word	0x00000000
.L_9:


//--------------------- .nv.info.triton_poi_fused__native_batch_norm_legit_no_training_relu_21 --------------------------
	.section	.nv.info.triton_poi_fused__native_batch_norm_legit_no_training_relu_21,"",@"SHT_CUDA_INFO"
	.sectionflags	@""
	.align	4


	//----- nvinfo : EIATTR_CUDA_API_VERSION
	.align		4
        /*0000*/ 	.byte	0x04, 0x37
        /*0002*/ 	.short	(.L_11 - .L_10)
.L_10:
        /*0004*/ 	.word	0x0000007c


	//----- nvinfo : EIATTR_KPARAM_INFO
	.align		4
.L_11:
        /*0008*/ 	.byte	0x04, 0x17
        /*000a*/ 	.short	(.L_13 - .L_12)
.L_12:
        /*000c*/ 	.word	0x00000000
        /*0010*/ 	.short	0x0007
        /*0012*/ 	.short	0x0034
        /*0014*/ 	.byte	0x00, 0xf0, 0x11, 0x00


	//----- nvinfo : EIATTR_KPARAM_INFO
	.align		4
.L_13:
        /*0018*/ 	.byte	0x04, 0x17
        /*001a*/ 	.short	(.L_15 - .L_14)
.L_14:
        /*001c*/ 	.word	0x00000000
        /*0020*/ 	.short	0x0006
        /*0022*/ 	.short	0x0030
        /*0024*/ 	.byte	0x00, 0xf0, 0x11, 0x00


	//----- nvinfo : EIATTR_KPARAM_INFO
	.align		4
.L_15:
        /*0028*/ 	.byte	0x04, 0x17
        /*002a*/ 	.short	(.L_17 - .L_16)
.L_16:
        /*002c*/ 	.word	0x00000000
        /*0030*/ 	.short	0x0005
        /*0032*/ 	.short	0x0028
        /*0034*/ 	.byte	0x00, 0xf4, 0x21, 0x00


	//----- nvinfo : EIATTR_KPARAM_INFO
	.align		4
.L_17:
        /*0038*/ 	.byte	0x04, 0x17
        /*003a*/ 	.short	(.L_19 - .L_18)
.L_18:
        /*003c*/ 	.word	0x00000000
        /*0040*/ 	.short	0x0004
        /*0042*/ 	.short	0x0020
        /*0044*/ 	.byte	0x00, 0xf4, 0x21, 0x00


	//----- nvinfo : EIATTR_KPARAM_INFO
	.align		4
.L_19:
        /*0048*/ 	.byte	0x04, 0x17
        /*004a*/ 	.short	(.L_21 - .L_20)
.L_20:
        /*004c*/ 	.word	0x00000000
        /*0050*/ 	.short	0x0003
        /*0052*/ 	.short	0x0018
        /*0054*/ 	.byte	0x00, 0xf4, 0x21, 0x00


	//----- nvinfo : EIATTR_KPARAM_INFO
	.align		4
.L_21:
        /*0058*/ 	.byte	0x04, 0x17
        /*005a*/ 	.short	(.L_23 - .L_22)
.L_22:
        /*005c*/ 	.word	0x00000000
        /*0060*/ 	.short	0x0002
        /*0062*/ 	.short	0x0010
        /*0064*/ 	.byte	0x00, 0xf4, 0x21, 0x00


	//----- nvinfo : EIATTR_KPARAM_INFO
	.align		4
.L_23:
        /*0068*/ 	.byte	0x04, 0x17
        /*006a*/ 	.short	(.L_25 - .L_24)
.L_24:
        /*006c*/ 	.word	0x00000000
        /*0070*/ 	.short	0x0001
        /*0072*/ 	.short	0x0008
        /*0074*/ 	.byte	0x00, 0xf4, 0x21, 0x00


	//----- nvinfo : EIATTR_KPARAM_INFO
	.align		4
.L_25:
        /*0078*/ 	.byte	0x04, 0x17
        /*007a*/ 	.short	(.L_27 - .L_26)
.L_26:
        /*007c*/ 	.word	0x00000000
        /*0080*/ 	.short	0x0000
        /*0082*/ 	.short	0x0000
        /*0084*/ 	.byte	0x00, 0xf4, 0x21, 0x00


	//----- nvinfo : EIATTR_SPARSE_MMA_MASK
	.align		4
.L_27:
        /*0088*/ 	.byte	0x03, 0x50
        /*008a*/ 	.short	0x0000


	//----- nvinfo : EIATTR_MAXREG_COUNT
	.align		4
        /*008c*/ 	.byte	0x03, 0x1b
        /*008e*/ 	.short	0x00ff


	//----- nvinfo : EIATTR_EXIT_INSTR_OFFSETS
	.align		4
        /*0090*/ 	.byte	0x04, 0x1c
        /*0092*/ 	.short	(.L_29 - .L_28)


	//   ....[0]....
.L_28:
        /*0094*/ 	.word	0x00000ab0


	//   ....[1]....
        /*0098*/ 	.word	0x00000b30


	//----- nvinfo : EIATTR_REQNTID
	.align		4
.L_29:
        /*009c*/ 	.byte	0x04, 0x10
        /*009e*/ 	.short	(.L_31 - .L_30)
.L_30:
        /*00a0*/ 	.word	0x00000080
        /*00a4*/ 	.word	0x00000001
        /*00a8*/ 	.word	0x00000001


	//----- nvinfo : EIATTR_CBANK_PARAM_SIZE
	.align		4
.L_31:
        /*00ac*/ 	.byte	0x03, 0x19
        /*00ae*/ 	.short	0x0038


	//----- nvinfo : EIATTR_PARAM_CBANK
	.align		4
        /*00b0*/ 	.byte	0x04, 0x0a
        /*00b2*/ 	.short	(.L_33 - .L_32)
	.align		4
.L_32:
        /*00b4*/ 	.word	index@(.nv.constant0.triton_poi_fused__native_batch_norm_legit_no_training_relu_21)
        /*00b8*/ 	.short	0x0210
        /*00ba*/ 	.short	0x0038


	//----- nvinfo : EIATTR_SW_WAR
	.align		4
.L_33:
        /*00bc*/ 	.byte	0x04, 0x36
        /*00be*/ 	.short	(.L_35 - .L_34)
.L_34:
        /*00c0*/ 	.word	0x00000008
.L_35:


//--------------------- .nv.callgraph             --------------------------
	.section	.nv.callgraph,"",@"SHT_CUDA_CALLGRAPH"
	.align	4
	.sectionentsize	8
	.align		4
        /*0000*/ 	.word	0x00000000
	.align		4
        /*0004*/ 	.word	0xffffffff
	.align		4
        /*0008*/ 	.word	0x00000000
	.align		4
        /*000c*/ 	.word	0xfffffffe
	.align		4
        /*0010*/ 	.word	0x00000000
	.align		4
        /*0014*/ 	.word	0xfffffffd
	.align		4
        /*0018*/ 	.word	0x00000000
	.align		4
        /*001c*/ 	.word	0xfffffffc


//--------------------- .nv.constant4             --------------------------
	.section	.nv.constant4,"a",@progbits
	.align	8
	.align		8
.nv.constant4:
        /*0000*/ 	.dword	_$_str
	.align		8
        /*0008*/ 	.dword	_$_str_$_2


//--------------------- .text.triton_poi_fused__native_batch_norm_legit_no_training_relu_21 --------------------------
	.section	.text.triton_poi_fused__native_batch_norm_legit_no_training_relu_21,"ax",@progbits
	.sectionflags	@"SHF_BARRIERS=1"
	.align	128
        .global         triton_poi_fused__native_batch_norm_legit_no_training_relu_21
        .type           triton_poi_fused__native_batch_norm_legit_no_training_relu_21,@function
        .size           triton_poi_fused__native_batch_norm_legit_no_training_relu_21,(.L_x_1 - triton_poi_fused__native_batch_norm_legit_no_training_relu_21)
        .other          triton_poi_fused__native_batch_norm_legit_no_training_relu_21,@"STO_CUDA_ENTRY STV_DEFAULT"
triton_poi_fused__native_batch_norm_legit_no_training_relu_21:
.text.triton_poi_fused__native_batch_norm_legit_no_training_relu_21:
[----:B------:R-:W0:Y:S01]  /*0000*/  LDC R1, c[0x0][0x28] ;  /* 0x00000a00ff017b82 */ /* 0x000e220000000800 */
[----:B------:R-:W1:Y:S07]  /*0010*/  S2R R2, SR_CTAID.Y ;  /* 0x0000000000027919 */ /* 0x000e6e0000002600 */
[----:B------:R-:W2:Y:S01]  /*0020*/  LDC.64 R10, c[0x0][0x220] ;  /* 0x00008800ff0a7b82 */ /* 0x000ea20000000a00 */
[----:B------:R-:W-:Y:S01]  /*0030*/  CS2R R6, SRZ ;  /* 0x0000000000067805 */ /* 0x000fe2000001ff00 */
[----:B------:R-:W-:Y:S01]  /*0040*/  ULDC.64 UR6, c[0x0][0x208] ;  /* 0x0000820000067ab9 */ /* 0x000fe20000000a00 */
[----:B------:R-:W3:Y:S01]  /*0050*/  S2R R0, SR_TID.X ;  /* 0x0000000000007919 */ /* 0x000ee20000002100 */
[----:B------:R-:W4:Y:S04]  /*0060*/  S2R R3, SR_CTAID.X ;  /* 0x0000000000037919 */ /* 0x000f280000002500 */
[----:B------:R-:W5:Y:S08]  /*0070*/  LDC.64 R24, c[0x0][0x210] ;  /* 0x00008400ff187b82 */ /* 0x000f700000000a00 */
[----:B------:R-:W5:Y:S01]  /*0080*/  LDC.64 R20, c[0x0][0x218] ;  /* 0x00008600ff147b82 */ /* 0x000f620000000a00 */
[----:B-1----:R-:W-:-:S04]  /*0090*/  IMAD.SHL.U32 R2, R2, 0x4, RZ ;  /* 0x0000000402027824 */ /* 0x002fc800078e00ff */
[C---:B------:R-:W-:Y:S01]  /*00a0*/  IMAD.HI R4, R2.reuse, 0x4ec4ec4f, RZ ;  /* 0x4ec4ec4f02047827 */ /* 0x040fe200078e02ff */
[----:B------:R-:W-:-:S04]  /*00b0*/  ISETP.GE.AND P0, PT, R2, 0x340, PT ;  /* 0x000003400200780c */ /* 0x000fc80003f06270 */
[----:B------:R-:W-:-:S04]  /*00c0*/  SHF.R.U32.HI R5, RZ, 0x1f, R4 ;  /* 0x0000001fff057819 */ /* 0x000fc80000011604 */
[----:B------:R-:W-:Y:S02]  /*00d0*/  LEA.HI.SX32 R9, R4, R5, 0x1a ;  /* 0x0000000504097211 */ /* 0x000fe400078fd2ff */
[----:B------:R-:W-:-:S03]  /*00e0*/  CS2R R4, SRZ ;  /* 0x0000000000047805 */ /* 0x000fc6000001ff00 */
[----:B------:R-:W-:-:S04]  /*00f0*/  IMAD R23, R9, -0xd0, R2 ;  /* 0xffffff3009177824 */ /* 0x000fc800078e0202 */
[----:B--2---:R-:W-:-:S05]  /*0100*/  IMAD.WIDE R10, R23, 0x4, R10 ;  /* 0x00000004170a7825 */ /* 0x004fca00078e020a */
[----:B------:R1:W2:Y:S01]  /*0110*/  @!P0 LDG.E.EL.128 R4, desc[UR6][R10.64] ;  /* 0x000000060a048981 */ /* 0x0002a2000c2e1d00 */
[----:B---3--:R-:W-:Y:S01]  /*0120*/  LOP3.LUT R8, R0, 0x7f, RZ, 0xc0, !PT ;  /* 0x0000007f00087812 */ /* 0x008fe200078ec0ff */
[----:B------:R-:W-:-:S03]  /*0130*/  IMAD R14, R9, 0xd000, R23 ;  /* 0x0000d000090e7824 */ /* 0x000fc600078e0217 */
[----:B----4-:R-:W-:Y:S02]  /*0140*/  PRMT R12, R8, 0x6540, R3 ;  /* 0x00006540080c7816 */ /* 0x010fe40000000003 */
[----:B------:R-:W-:Y:S02]  /*0150*/  CS2R R8, SRZ ;  /* 0x0000000000087805 */ /* 0x000fe4000001ff00 */
[C---:B------:R-:W-:Y:S01]  /*0160*/  LOP3.LUT R13, R12.reuse, 0x80, RZ, 0xfc, !PT ;  /* 0x000000800c0d7812 */ /* 0x040fe200078efcff */
[C-C-:B------:R-:W-:Y:S01]  /*0170*/  IMAD R27, R12.reuse, 0xd0, R14.reuse ;  /* 0x000000d00c1b7824 */ /* 0x140fe200078e020e */
[----:B------:R-:W-:Y:S02]  /*0180*/  ISETP.LT.AND P1, PT, R12, 0x100, !P0 ;  /* 0x000001000c00780c */ /* 0x000fe40004721270 */
[----:B-1----:R-:W-:Y:S02]  /*0190*/  CS2R R10, SRZ ;  /* 0x00000000000a7805 */ /* 0x002fe4000001ff00 */
[C---:B------:R-:W-:Y:S01]  /*01a0*/  ISETP.LT.AND P2, PT, R13.reuse, 0x100, !P0 ;  /* 0x000001000d00780c */ /* 0x040fe20004741270 */
[----:B------:R-:W-:-:S02]  /*01b0*/  IMAD R15, R13, 0xd0, R14 ;  /* 0x000000d00d0f7824 */ /* 0x000fc400078e020e */
[----:B-----5:R-:W-:Y:S01]  /*01c0*/  IMAD.WIDE R26, R27, 0x4, R24 ;  /* 0x000000041b1a7825 */ /* 0x020fe200078e0218 */
[----:B------:R-:W-:-:S03]  /*01d0*/  CS2R R12, SRZ ;  /* 0x00000000000c7805 */ /* 0x000fc6000001ff00 */
[----:B------:R-:W-:Y:S01]  /*01e0*/  IMAD.WIDE R24, R15, 0x4, R24 ;  /* 0x000000040f187825 */ /* 0x000fe200078e0218 */
[----:B------:R-:W-:-:S03]  /*01f0*/  CS2R R14, SRZ ;  /* 0x00000000000e7805 */ /* 0x000fc6000001ff00 */
[C---:B0-----:R-:W-:Y:S01]  /*0200*/  IMAD.WIDE R20, R23.reuse, 0x4, R20 ;  /* 0x0000000417147825 */ /* 0x041fe200078e0214 */
[----:B------:R-:W3:Y:S01]  /*0210*/  @P1 LDG.E.EL.128 R8, desc[UR6][R26.64] ;  /* 0x000000061a081981 */ /* 0x000ee2000c2e1d00 */
[----:B------:R-:W-:Y:S02]  /*0220*/  CS2R R16, SRZ ;  /* 0x0000000000107805 */ /* 0x000fe4000001ff00 */
[----:B------:R-:W-:Y:S01]  /*0230*/  CS2R R18, SRZ ;  /* 0x0000000000127805 */ /* 0x000fe2000001ff00 */
[----:B------:R0:W3:Y:S05]  /*0240*/  @!P0 LDG.E.EL.128 R12, desc[UR6][R20.64] ;  /* 0x00000006140c8981 */ /* 0x0000ea000c2e1d00 */
[----:B------:R1:W4:Y:S01]  /*0250*/  @P2 LDG.E.EL.128 R16, desc[UR6][R24.64] ;  /* 0x0000000618102981 */ /* 0x000322000c2e1d00 */
[----:B------:R-:W-:Y:S01]  /*0260*/  IMAD.MOV.U32 R22, RZ, RZ, 0x3e800000 ;  /* 0x3e800000ff167424 */ /* 0x000fe200078e00ff */
[----:B0-----:R-:W0:Y:S02]  /*0270*/  LDC.64 R20, c[0x0][0x230] ;  /* 0x00008c00ff147b82 */ /* 0x001e240000000a00 */
[----:B0-----:R-:W-:-:S04]  /*0280*/  IMAD.WIDE R20, R23, 0x4, R20 ;  /* 0x0000000417147825 */ /* 0x001fc800078e0214 */
[----:B--2---:R-:W-:Y:S01]  /*0290*/  FADD R4, R4, 9.9999997473787516356e-06 ;  /* 0x3727c5ac04047421 */ /* 0x004fe20000000000 */
[----:B------:R-:W-:Y:S01]  /*02a0*/  FADD R6, R6, 9.9999997473787516356e-06 ;  /* 0x3727c5ac06067421 */ /* 0x000fe20000000000 */
[----:B------:R-:W-:Y:S02]  /*02b0*/  FADD R7, R7, 9.9999997473787516356e-06 ;  /* 0x3727c5ac07077421 */ /* 0x000fe40000000000 */
[----:B------:R-:W0:Y:S08]  /*02c0*/  MUFU.SQRT R26, R4 ;  /* 0x00000004001a7308 */ /* 0x000e300000002000 */
[----:B------:R-:W2:Y:S01]  /*02d0*/  MUFU.SQRT R27, R6 ;  /* 0x00000006001b7308 */ /* 0x000ea20000002000 */
[----:B0-----:R-:W-:-:S07]  /*02e0*/  FSETP.GT.AND P1, PT, R26, 8.50705917302346158658e+37, PT ;  /* 0x7e8000001a00780b */ /* 0x001fce0003f24000 */
[----:B------:R0:W5:Y:S01]  /*02f0*/  MUFU.SQRT R29, R7 ;  /* 0x00000007001d7308 */ /* 0x0001620000002000 */
[----:B------:R-:W-:Y:S02]  /*0300*/  FSETP.GEU.AND P4, PT, R26, 1.175494350822287508e-38, PT ;  /* 0x008000001a00780b */ /* 0x000fe40003f8e000 */
[C---:B--2---:R-:W-:Y:S02]  /*0310*/  FSETP.GT.AND P2, PT, R27.reuse, 8.50705917302346158658e+37, PT ;  /* 0x7e8000001b00780b */ /* 0x044fe40003f44000 */
[----:B------:R-:W-:Y:S01]  /*0320*/  FSETP.GEU.AND P5, PT, R27, 1.175494350822287508e-38, PT ;  /* 0x008000001b00780b */ /* 0x000fe20003fae000 */
[----:B0-----:R-:W0:Y:S01]  /*0330*/  LDC.64 R6, c[0x0][0x228] ;  /* 0x00008a00ff067b82 */ /* 0x001e220000000a00 */
[----:B---3--:R-:W-:Y:S01]  /*0340*/  FADD R4, -R12, R8 ;  /* 0x000000080c047221 */ /* 0x008fe20000000100 */
[----:B------:R-:W-:Y:S01]  /*0350*/  @P1 FMUL R26, R26, 0.25 ;  /* 0x3e8000001a1a1820 */ /* 0x000fe20000400000 */
[C---:B-1----:R-:W-:Y:S01]  /*0360*/  FADD R24, -R13.reuse, R9 ;  /* 0x000000090d187221 */ /* 0x042fe20000000100 */
[----:B----4-:R-:W-:Y:S01]  /*0370*/  FADD R17, -R13, R17 ;  /* 0x000000110d117221 */ /* 0x010fe20000000100 */
[----:B-----5:R-:W-:-:S03]  /*0380*/  FSETP.GT.AND P3, PT, R29, 8.50705917302346158658e+37, PT ;  /* 0x7e8000001d00780b */ /* 0x020fc60003f64000 */
[----:B------:R-:W-:Y:S01]  /*0390*/  @!P4 FMUL R26, R26, 16777216 ;  /* 0x4b8000001a1ac820 */ /* 0x000fe20000400000 */
[----:B------:R-:W-:Y:S01]  /*03a0*/  FSETP.GEU.AND P6, PT, R29, 1.175494350822287508e-38, PT ;  /* 0x008000001d00780b */ /* 0x000fe20003fce000 */
[----:B------:R-:W-:Y:S01]  /*03b0*/  FADD R25, -R14, R10 ;  /* 0x0000000a0e197221 */ /* 0x000fe20000000100 */
[C---:B------:R-:W-:Y:S01]  /*03c0*/  FSEL R9, R22.reuse, 1, P1 ;  /* 0x3f80000016097808 */ /* 0x040fe20000800000 */
[----:B------:R-:W-:Y:S01]  /*03d0*/  @P2 FMUL R27, R27, 0.25 ;  /* 0x3e8000001b1b2820 */ /* 0x000fe20000400000 */
[C---:B------:R-:W-:Y:S01]  /*03e0*/  FSEL R10, R22.reuse, 1, P2 ;  /* 0x3f800000160a7808 */ /* 0x040fe20001000000 */
[----:B------:R-:W-:Y:S01]  /*03f0*/  MUFU.RCP R26, R26 ;  /* 0x0000001a001a7308 */ /* 0x000fe20000001000 */
[----:B------:R-:W-:Y:S01]  /*0400*/  FSEL R13, R22, 1, P3 ;  /* 0x3f800000160d7808 */ /* 0x000fe20001800000 */
[----:B------:R-:W-:Y:S01]  /*0410*/  @!P5 FMUL R27, R27, 16777216 ;  /* 0x4b8000001b1bd820 */ /* 0x000fe20000400000 */
[----:B------:R-:W-:Y:S01]  /*0420*/  @!P4 FMUL R9, R9, 16777216 ;  /* 0x4b8000000909c820 */ /* 0x000fe20000400000 */
[----:B------:R-:W-:Y:S01]  /*0430*/  @!P5 FMUL R10, R10, 16777216 ;  /* 0x4b8000000a0ad820 */ /* 0x000fe20000400000 */
[----:B------:R-:W-:Y:S01]  /*0440*/  FADD R16, -R12, R16 ;  /* 0x000000100c107221 */ /* 0x000fe20000000100 */
[----:B------:R-:W-:Y:S01]  /*0450*/  @P3 FMUL R29, R29, 0.25 ;  /* 0x3e8000001d1d3820 */ /* 0x000fe20000400000 */
[----:B------:R-:W-:Y:S01]  /*0460*/  FADD R18, -R14, R18 ;  /* 0x000000120e127221 */ /* 0x000fe20000000100 */
[----:B------:R-:W1:Y:S01]  /*0470*/  MUFU.RCP R27, R27 ;  /* 0x0000001b001b7308 */ /* 0x000e620000001000 */
[----:B------:R-:W-:Y:S01]  /*0480*/  @!P6 FMUL R13, R13, 16777216 ;  /* 0x4b8000000d0de820 */ /* 0x000fe20000400000 */
[----:B------:R-:W-:Y:S01]  /*0490*/  @!P6 FMUL R29, R29, 16777216 ;  /* 0x4b8000001d1de820 */ /* 0x000fe20000400000 */
[C---:B------:R-:W-:Y:S01]  /*04a0*/  FADD R28, -R15.reuse, R11 ;  /* 0x0000000b0f1c7221 */ /* 0x040fe20000000100 */
[----:B------:R-:W-:Y:S01]  /*04b0*/  FADD R19, -R15, R19 ;  /* 0x000000130f137221 */ /* 0x000fe20000000100 */
[----:B0-----:R-:W-:-:S03]  /*04c0*/  IMAD.WIDE R6, R23, 0x4, R6 ;  /* 0x0000000417067825 */ /* 0x001fc600078e0206 */
[----:B------:R0:W2:Y:S01]  /*04d0*/  MUFU.RCP R8, R29 ;  /* 0x0000001d00087308 */ /* 0x0000a20000001000 */
[----:B------:R-:W-:Y:S01]  /*04e0*/  CS2R R14, SRZ ;  /* 0x00000000000e7805 */ /* 0x000fe2000001ff00 */
[----:B-1----:R-:W-:Y:S01]  /*04f0*/  FMUL R27, R27, R10 ;  /* 0x0000000a1b1b7220 */ /* 0x002fe20000400000 */
[----:B------:R-:W-:Y:S01]  /*0500*/  CS2R R10, SRZ ;  /* 0x00000000000a7805 */ /* 0x000fe2000001ff00 */
[----:B0-----:R-:W-:Y:S01]  /*0510*/  FMUL R29, R26, R9 ;  /* 0x000000091a1d7220 */ /* 0x001fe20000400000 */
[----:B--2---:R-:W-:Y:S01]  /*0520*/  FMUL R26, R8, R13 ;  /* 0x0000000d081a7220 */ /* 0x004fe20000400000 */
[----:B------:R-:W-:Y:S02]  /*0530*/  CS2R R8, SRZ ;  /* 0x0000000000087805 */ /* 0x000fe4000001ff00 */
[----:B------:R-:W-:-:S04]  /*0540*/  CS2R R12, SRZ ;  /* 0x00000000000c7805 */ /* 0x000fc8000001ff00 */
[----:B------:R0:W2:Y:S04]  /*0550*/  @!P0 LDG.E.EL.128 R8, desc[UR6][R6.64] ;  /* 0x0000000606088981 */ /* 0x0000a8000c2e1d00 */
[----:B------:R-:W2:Y:S01]  /*0560*/  @!P0 LDG.E.EL.128 R12, desc[UR6][R20.64] ;  /* 0x00000006140c8981 */ /* 0x000ea2000c2e1d00 */
[----:B------:R-:W-:Y:S01]  /*0570*/  FADD R23, R5, 9.9999997473787516356e-06 ;  /* 0x3727c5ac05177421 */ /* 0x000fe20000000000 */
[----:B------:R-:W1:Y:S01]  /*0580*/  S2UR UR5, SR_CgaCtaId ;  /* 0x00000000000579c3 */ /* 0x000e620000008800 */
[----:B------:R-:W-:Y:S01]  /*0590*/  FMUL R25, R27, R25 ;  /* 0x000000191b197220 */ /* 0x000fe20000400000 */
[----:B------:R-:W-:Y:S01]  /*05a0*/  UMOV UR4, 0x400 ;  /* 0x0000040000047882 */ /* 0x000fe20000000000 */
[----:B------:R-:W3:Y:S01]  /*05b0*/  MUFU.SQRT R5, R23 ;  /* 0x0000001700057308 */ /* 0x000ee20000002000 */
[C---:B0-----:R-:W-:Y:S01]  /*05c0*/  FMUL R6, R26.reuse, R19 ;  /* 0x000000131a067220 */ /* 0x041fe20000400000 */
[C---:B------:R-:W-:Y:S01]  /*05d0*/  FMUL R19, R29.reuse, R16 ;  /* 0x000000101d137220 */ /* 0x040fe20000400000 */
[----:B------:R-:W-:Y:S01]  /*05e0*/  FMUL R29, R29, R4 ;  /* 0x000000041d1d7220 */ /* 0x000fe20000400000 */
[----:B------:R-:W-:Y:S01]  /*05f0*/  FMUL R28, R26, R28 ;  /* 0x0000001c1a1c7220 */ /* 0x000fe20000400000 */
[----:B------:R-:W-:Y:S01]  /*0600*/  FMUL R7, R27, R18 ;  /* 0x000000121b077220 */ /* 0x000fe20000400000 */
[----:B---3--:R-:W-:-:S02]  /*0610*/  FSETP.GT.AND P0, PT, R5, 8.50705917302346158658e+37, PT ;  /* 0x7e8000000500780b */ /* 0x008fc40003f04000 */
[----:B------:R-:W-:Y:S02]  /*0620*/  FSETP.GEU.AND P1, PT, R5, 1.175494350822287508e-38, PT ;  /* 0x008000000500780b */ /* 0x000fe40003f2e000 */
[----:B------:R-:W-:Y:S01]  /*0630*/  FSEL R22, R22, 1, P0 ;  /* 0x3f80000016167808 */ /* 0x000fe20000000000 */
[----:B-1----:R-:W-:-:S08]  /*0640*/  UPRMT UR4, UR5, 0x654, UR4 ;  /* 0x0000065405047896 */ /* 0x002fd00008000004 */
[----:B------:R-:W-:Y:S02]  /*0650*/  @P0 FMUL R5, R5, 0.25 ;  /* 0x3e80000005050820 */ /* 0x000fe40000400000 */
[----:B------:R-:W-:Y:S02]  /*0660*/  @!P1 FMUL R22, R22, 16777216 ;  /* 0x4b80000016169820 */ /* 0x000fe40000400000 */
[----:B------:R-:W-:-:S06]  /*0670*/  @!P1 FMUL R5, R5, 16777216 ;  /* 0x4b80000005059820 */ /* 0x000fcc0000400000 */
[----:B------:R-:W0:Y:S02]  /*0680*/  MUFU.RCP R5, R5 ;  /* 0x0000000500057308 */ /* 0x000e240000001000 */
[----:B0-----:R-:W-:-:S04]  /*0690*/  FMUL R5, R5, R22 ;  /* 0x0000001605057220 */ /* 0x001fc80000400000 */
[C---:B------:R-:W-:Y:S01]  /*06a0*/  FMUL R24, R5.reuse, R24 ;  /* 0x0000001805187220 */ /* 0x040fe20000400000 */
[----:B------:R-:W-:Y:S01]  /*06b0*/  FMUL R4, R5, R17 ;  /* 0x0000001105047220 */ /* 0x000fe20000400000 */
[-CC-:B--2---:R-:W-:Y:S01]  /*06c0*/  FFMA R29, R29, R8.reuse, R12.reuse ;  /* 0x000000081d1d7223 */ /* 0x184fe2000000000c */
[----:B------:R-:W-:Y:S01]  /*06d0*/  FFMA R19, R19, R8, R12 ;  /* 0x0000000813137223 */ /* 0x000fe2000000000c */
[-CC-:B------:R-:W-:Y:S01]  /*06e0*/  FFMA R24, R24, R9.reuse, R13.reuse ;  /* 0x0000000918187223 */ /* 0x180fe2000000000d */
[-CC-:B------:R-:W-:Y:S01]  /*06f0*/  FFMA R25, R25, R10.reuse, R14.reuse ;  /* 0x0000000a19197223 */ /* 0x180fe2000000000e */
[----:B------:R-:W-:Y:S01]  /*0700*/  LOP3.LUT R12, R0, 0x7f, RZ, 0xc0, !PT ;  /* 0x0000007f000c7812 */ /* 0x000fe200078ec0ff */
[----:B------:R-:W-:Y:S01]  /*0710*/  FFMA R4, R4, R9, R13 ;  /* 0x0000000904047223 */ /* 0x000fe2000000000d */
[----:B------:R-:W-:Y:S01]  /*0720*/  FSETP.GEU.AND P0, PT, R29, RZ, PT ;  /* 0x000000ff1d00720b */ /* 0x000fe20003f0e000 */
[----:B------:R-:W-:Y:S01]  /*0730*/  FFMA R7, R7, R10, R14 ;  /* 0x0000000a07077223 */ /* 0x000fe2000000000e */
[-CC-:B------:R-:W-:Y:S01]  /*0740*/  FFMA R28, R28, R11.reuse, R15.reuse ;  /* 0x0000000b1c1c7223 */ /* 0x180fe2000000000f */
[----:B------:R-:W-:Y:S01]  /*0750*/  FSETP.GEU.AND P2, PT, R24, RZ, PT ;  /* 0x000000ff1800720b */ /* 0x000fe20003f4e000 */
[----:B------:R-:W-:Y:S01]  /*0760*/  FFMA R6, R6, R11, R15 ;  /* 0x0000000b06067223 */ /* 0x000fe2000000000f */
[----:B------:R-:W-:Y:S01]  /*0770*/  FSEL R29, R29, RZ, P0 ;  /* 0x000000ff1d1d7208 */ /* 0x000fe20000000000 */
[----:B------:R-:W-:Y:S01]  /*0780*/  IMAD.SHL.U32 R11, R0, 0x4, RZ ;  /* 0x00000004000b7824 */ /* 0x000fe200078e00ff */
[----:B------:R-:W-:-:S02]  /*0790*/  FSETP.GEU.AND P0, PT, R19, RZ, PT ;  /* 0x000000ff1300720b */ /* 0x000fc40003f0e000 */
[----:B------:R-:W-:Y:S02]  /*07a0*/  FSETP.GEU.AND P1, PT, R25, RZ, PT ;  /* 0x000000ff1900720b */ /* 0x000fe40003f2e000 */
[----:B------:R-:W-:Y:S02]  /*07b0*/  LEA R12, R12, UR4, 0x2 ;  /* 0x000000040c0c7c11 */ /* 0x000fe4000f8e10ff */
[----:B------:R-:W-:Y:S02]  /*07c0*/  FSEL R19, R19, RZ, P0 ;  /* 0x000000ff13137208 */ /* 0x000fe40000000000 */
[----:B------:R-:W-:Y:S01]  /*07d0*/  FSEL R5, R24, RZ, P2 ;  /* 0x000000ff18057208 */ /* 0x000fe20001000000 */
[----:B------:R-:W-:Y:S01]  /*07e0*/  STS [R12], R29 ;  /* 0x0000001d0c007388 */ /* 0x000fe20000000800 */
[----:B------:R-:W-:Y:S02]  /*07f0*/  FSEL R25, R25, RZ, P1 ;  /* 0x000000ff19197208 */ /* 0x000fe40000800000 */
[----:B------:R-:W-:Y:S01]  /*0800*/  FSETP.GEU.AND P2, PT, R4, RZ, PT ;  /* 0x000000ff0400720b */ /* 0x000fe20003f4e000 */
[----:B------:R0:W-:Y:S01]  /*0810*/  STS [R12+0x200], R19 ;  /* 0x000200130c007388 */ /* 0x0001e20000000800 */
[----:B------:R-:W-:-:S02]  /*0820*/  FSETP.GEU.AND P1, PT, R7, RZ, PT ;  /* 0x000000ff0700720b */ /* 0x000fc40003f2e000 */
[----:B------:R-:W-:Y:S01]  /*0830*/  FSETP.GEU.AND P0, PT, R6, RZ, PT ;  /* 0x000000ff0600720b */ /* 0x000fe20003f0e000 */
[----:B------:R-:W-:Y:S01]  /*0840*/  STS [R12+0x404], R5 ;  /* 0x000404050c007388 */ /* 0x000fe20000000800 */
[----:B------:R-:W-:Y:S02]  /*0850*/  FSETP.GEU.AND P3, PT, R28, RZ, PT ;  /* 0x000000ff1c00720b */ /* 0x000fe40003f6e000 */
[----:B------:R-:W-:Y:S01]  /*0860*/  FSEL R15, R4, RZ, P2 ;  /* 0x000000ff040f7208 */ /* 0x000fe20001000000 */
[----:B------:R-:W-:Y:S01]  /*0870*/  STS [R12+0x808], R25 ;  /* 0x000808190c007388 */ /* 0x000fe20000000800 */
[----:B------:R-:W-:Y:S02]  /*0880*/  FSEL R17, R7, RZ, P1 ;  /* 0x000000ff07117208 */ /* 0x000fe40000800000 */
[----:B------:R-:W-:Y:S01]  /*0890*/  FSEL R13, R28, RZ, P3 ;  /* 0x000000ff1c0d7208 */ /* 0x000fe20001800000 */
[----:B------:R1:W-:Y:S01]  /*08a0*/  STS [R12+0x604], R15 ;  /* 0x0006040f0c007388 */ /* 0x0003e20000000800 */
[----:B0-----:R-:W-:-:S02]  /*08b0*/  FSEL R19, R6, RZ, P0 ;  /* 0x000000ff06137208 */ /* 0x001fc40000000000 */
[--C-:B------:R-:W-:Y:S01]  /*08c0*/  SHF.R.U32.HI R8, RZ, 0x4, R0.reuse ;  /* 0x00000004ff087819 */ /* 0x100fe20000011600 */
[----:B------:R-:W-:Y:S01]  /*08d0*/  STS [R12+0xa08], R17 ;  /* 0x000a08110c007388 */ /* 0x000fe20000000800 */
[----:B------:R-:W-:Y:S02]  /*08e0*/  LOP3.LUT R10, R11, 0x1fc, RZ, 0xc0, !PT ;  /* 0x000001fc0b0a7812 */ /* 0x000fe400078ec0ff */
[----:B------:R-:W-:Y:S01]  /*08f0*/  LOP3.LUT R8, R8, 0x4, RZ, 0xc0, !PT ;  /* 0x0000000408087812 */ /* 0x000fe200078ec0ff */
[----:B------:R0:W-:Y:S01]  /*0900*/  STS [R12+0xc0c], R13 ;  /* 0x000c0c0d0c007388 */ /* 0x0001e20000000800 */
[----:B-1----:R-:W-:-:S03]  /*0910*/  SHF.R.U32.HI R15, RZ, 0x6, R0 ;  /* 0x00000006ff0f7819 */ /* 0x002fc60000011600 */
[----:B------:R-:W-:Y:S01]  /*0920*/  STS [R12+0xe0c], R19 ;  /* 0x000e0c130c007388 */ /* 0x000fe20000000800 */
[----:B------:R-:W-:Y:S01]  /*0930*/  VIADD R5, R8, UR4 ;  /* 0x0000000408057c36 */ /* 0x000fe20008000000 */
[----:B------:R-:W-:Y:S01]  /*0940*/  LOP3.LUT R0, R11, 0xfc, RZ, 0xc0, !PT ;  /* 0x000000fc0b007812 */ /* 0x000fe200078ec0ff */
[----:B------:R-:W1:Y:S01]  /*0950*/  LDC.64 R8, c[0x0][0x238] ;  /* 0x00008e00ff087b82 */ /* 0x000e620000000a00 */
[----:B------:R-:W-:Y:S02]  /*0960*/  SGXT.U32 R11, R15, 0x1 ;  /* 0x000000010f0b781a */ /* 0x000fe40000000000 */
[----:B------:R-:W-:-:S05]  /*0970*/  LEA R14, R10, R5, 0x2 ;  /* 0x000000050a0e7211 */ /* 0x000fca00078e10ff */
[----:B------:R-:W-:Y:S01]  /*0980*/  BAR.SYNC.DEFER_BLOCKING 0x0 ;  /* 0x0000000000007b1d */ /* 0x000fe20000010000 */
[----:B------:R-:W-:Y:S02]  /*0990*/  PRMT R0, R0, 0x6540, R3 ;  /* 0x0000654000007816 */ /* 0x000fe40000000003 */
[----:B------:R-:W-:Y:S02]  /*09a0*/  LOP3.LUT R11, R11, R2, RZ, 0xfc, !PT ;  /* 0x000000020b0b7212 */ /* 0x000fe400078efcff */
[----:B------:R-:W-:Y:S02]  /*09b0*/  ISETP.GE.AND P0, PT, R0, 0x100, PT ;  /* 0x000001000000780c */ /* 0x000fe40003f06270 */
[C---:B0-----:R-:W-:Y:S01]  /*09c0*/  LOP3.LUT R13, R11.reuse, 0x2, RZ, 0xfc, !PT ;  /* 0x000000020b0d7812 */ /* 0x041fe200078efcff */
[C---:B------:R-:W-:Y:S01]  /*09d0*/  IMAD R3, R11.reuse, 0x100, R0 ;  /* 0x000001000b037824 */ /* 0x040fe200078e0200 */
[----:B------:R-:W-:Y:S02]  /*09e0*/  LOP3.LUT R2, R10, 0x200, RZ, 0xfc, !PT ;  /* 0x000002000a027812 */ /* 0x000fe400078efcff */
[----:B------:R-:W-:-:S02]  /*09f0*/  ISETP.LT.AND P1, PT, R11, 0x340, !P0 ;  /* 0x000003400b00780c */ /* 0x000fc40004721270 */
[----:B------:R-:W-:Y:S02]  /*0a00*/  ISETP.LT.AND P0, PT, R13, 0x340, !P0 ;  /* 0x000003400d00780c */ /* 0x000fe40004701270 */
[----:B------:R-:W-:-:S04]  /*0a10*/  SHF.R.U32.HI R2, RZ, 0x6, R2 ;  /* 0x00000006ff027819 */ /* 0x000fc80000011602 */
[----:B------:R-:W-:Y:S01]  /*0a20*/  LOP3.LUT R11, R2, 0xc, RZ, 0xc0, !PT ;  /* 0x0000000c020b7812 */ /* 0x000fe200078ec0ff */
[----:B-1----:R-:W-:Y:S01]  /*0a30*/  IMAD.WIDE R2, R3, 0x4, R8 ;  /* 0x0000000403027825 */ /* 0x002fe200078e0208 */
[----:B------:R-:W-:Y:S03]  /*0a40*/  LDS R4, [R14] ;  /* 0x000000000e047984 */ /* 0x000fe60000000800 */
[----:B------:R-:W-:Y:S01]  /*0a50*/  VIADD R11, R11, UR4 ;  /* 0x000000040b0b7c36 */ /* 0x000fe20008000000 */
[----:B------:R-:W-:Y:S04]  /*0a60*/  LDS R5, [R14+0x4] ;  /* 0x000004000e057984 */ /* 0x000fe80000000800 */
[----:B------:R-:W-:Y:S01]  /*0a70*/  LEA R11, R10, R11, 0x2 ;  /* 0x0000000b0a0b7211 */ /* 0x000fe200078e10ff */
[----:B------:R-:W-:Y:S04]  /*0a80*/  LDS R6, [R14+0x8] ;  /* 0x000008000e067984 */ /* 0x000fe80000000800 */
[----:B------:R-:W0:Y:S04]  /*0a90*/  LDS R7, [R14+0xc] ;  /* 0x00000c000e077984 */ /* 0x000e280000000800 */
[----:B0-----:R0:W-:Y:S02]  /*0aa0*/  @P1 STG.E.128 desc[UR6][R2.64], R4 ;  /* 0x0000000402001986 */ /* 0x0011e4000c101d06 */
[----:B0-----:R-:W-:Y:S05]  /*0ab0*/  @!P0 EXIT ;  /* 0x000000000000894d */ /* 0x001fea0003800000 */
[----:B0-----:R-:W-:Y:S01]  /*0ac0*/  LDS R4, [R11+0x800] ;  /* 0x000800000b047984 */ /* 0x001fe20000000800 */
[----:B------:R-:W-:-:S03]  /*0ad0*/  IMAD R13, R13, 0x100, R0 ;  /* 0x000001000d0d7824 */ /* 0x000fc600078e0200 */
[----:B------:R-:W-:Y:S01]  /*0ae0*/  LDS R5, [R11+0x804] ;  /* 0x000804000b057984 */ /* 0x000fe20000000800 */
[----:B------:R-:W-:-:S03]  /*0af0*/  IMAD.WIDE R8, R13, 0x4, R8 ;  /* 0x000000040d087825 */ /* 0x000fc600078e0208 */
[----:B------:R-:W-:Y:S04]  /*0b00*/  LDS R6, [R11+0x808] ;  /* 0x000808000b067984 */ /* 0x000fe80000000800 */
[----:B------:R-:W0:Y:S04]  /*0b10*/  LDS R7, [R11+0x80c] ;  /* 0x00080c000b077984 */ /* 0x000e280000000800 */
[----:B0-----:R-:W-:Y:S01]  /*0b20*/  STG.E.128 desc[UR6][R8.64], R4 ;  /* 0x0000000408007986 */ /* 0x001fe2000c101d06 */
[----:B------:R-:W-:Y:S05]  /*0b30*/  EXIT ;  /* 0x000000000000794d */ /* 0x000fea0003800000 */
.L_x_0:
[----:B------:R-:W-:-:S00]  /*0b40*/  BRA `(.L_x_0) ;  /* 0xfffffffc00fc7947 */ /* 0x000fc0000383ffff */
[----:B------:R-:W-:-:S00]  /*0b50*/  NOP ;  /* 0x0000000000007918 */ /* 0x000fc00000000000 */
        /* <DEDUP_REMOVED lines=10> */
.L_x_1:


//--------------------- .nv.global.init           --------------------------
	.section	.nv.global.init,"aw",@progbits
.nv.global.init:
	.type		_$_str,@object
	.size		_$_str,(_$_str_$_2 - _$_str)
_$_str:
        /*0000*/ 	.byte	0x5f, 0x5f, 0x43, 0x55, 0x44, 0x41, 0x5f, 0x46, 0x54, 0x5a, 0x00
	.type		_$_str_$_2,@object
	.size		_$_str_$_2,(.L_1 - _$_str_$_2)
_$_str_$_2:
        /*000b*/ 	.byte	0x5f, 0x5f, 0x43, 0x55, 0x44, 0x41, 0x5f, 0x50, 0x52, 0x45, 0x43, 0x5f, 0x53, 0x51, 0x52, 0x54
        /*001b*/ 	.byte	0x00
.L_1:


//--------------------- .nv.shared.triton_poi_fused__native_batch_norm_legit_no_training_relu_21 --------------------------
	.section	.nv.shared.triton_poi_fused__native_batch_norm_legit_no_training_relu_21,"aw",@nobits
	.sectionflags	@""
	.align	16
	.zero		1024


//--------------------- .nv.constant0.triton_poi_fused__native_batch_norm_legit_no_training_relu_21 --------------------------
	.section	.nv.constant0.triton_poi_fused__native_batch_norm_legit_no_training_relu_21,"a",@progbits
	.sectionflags	@""
	.align	4
.nv.constant0.triton_poi_fused__native_batch_norm_legit_no_training_relu_21:
	.zero		584
